//
// Generated by NVIDIA NVVM Compiler
//
// Compiler Build ID: CL-36424714
// Cuda compilation tools, release 13.0, V13.0.88
// Based on NVVM 20.0.0
//

.version 9.0
.target sm_100
.address_size 64

	// .globl	convert

.visible .entry convert(
	.param .u64 .ptr .align 1 convert_param_0,
	.param .u32 convert_param_1,
	.param .u32 convert_param_2,
	.param .u32 convert_param_3,
	.param .u64 .ptr .align 1 convert_param_4
)
{
	.reg .pred 	%p<5>;
	.reg .b16 	%rs<5>;
	.reg .b32 	%r<19>;
	.reg .b64 	%rd<13>;

	ld.param.u64 	%rd1, [convert_param_0];
	ld.param.u32 	%r6, [convert_param_1];
	ld.param.u32 	%r8, [convert_param_2];
	ld.param.u32 	%r7, [convert_param_3];
	ld.param.u64 	%rd2, [convert_param_4];
	mov.u32 	%r9, %ctaid.y;
	mov.u32 	%r10, %ntid.y;
	mov.u32 	%r11, %tid.y;
	mad.lo.s32 	%r12, %r9, %r10, %r11;
	shl.b32 	%r1, %r12, 1;
	mov.u32 	%r13, %ctaid.x;
	mov.u32 	%r14, %ntid.x;
	mov.u32 	%r15, %tid.x;
	mad.lo.s32 	%r2, %r13, %r14, %r15;
	shl.b32 	%r3, %r2, 1;
	setp.ge.s32 	%p1, %r1, %r8;
	setp.ge.s32 	%p2, %r3, %r6;
	or.pred  	%p3, %p2, %p1;
	@%p3 bra 	$L__BB0_3;
	mul.lo.s32 	%r16, %r1, %r6;
	add.s32 	%r4, %r16, %r3;
	mul.lo.s32 	%r17, %r2, 6;
	mad.lo.s32 	%r5, %r16, 3, %r17;
	setp.ne.s32 	%p4, %r7, 0;
	@%p4 bra 	$L__BB0_3;
	cvt.s64.s32 	%rd3, %r5;
	cvta.to.global.u64 	%rd4, %rd1;
	add.s64 	%rd5, %rd4, %rd3;
	ld.global.u8 	%rs1, [%rd5];
	cvt.s64.s32 	%rd6, %r4;
	cvta.to.global.u64 	%rd7, %rd2;
	add.s64 	%rd8, %rd7, %rd6;
	st.global.u8 	[%rd8], %rs1;
	ld.global.u8 	%rs2, [%rd5+4];
	st.global.u8 	[%rd8+1], %rs2;
	mul.lo.s32 	%r18, %r6, 3;
	cvt.s64.s32 	%rd9, %r18;
	add.s64 	%rd10, %rd5, %rd9;
	ld.global.u8 	%rs3, [%rd10+1];
	cvt.s64.s32 	%rd11, %r6;
	add.s64 	%rd12, %rd8, %rd11;
	st.global.u8 	[%rd12], %rs3;
	ld.global.u8 	%rs4, [%rd10+5];
	st.global.u8 	[%rd12+1], %rs4;
$L__BB0_3:
	ret;

}


// ===== COMPILED SASS (sm_100) =====

	.target	sm_100

	.elftype	@"ET_EXEC"


//--------------------- .note.nv.tkinfo           --------------------------
	.section	.note.nv.tkinfo,"",@"SHT_NOTE"
	.sectionflags	@"SHF_NOTE_NV_TKINFO"
	.tkinfo
        /*0018*/ 	.word	0x00000002
        /*0030*/ 	.string	""
        /*0030*/ 	.string	"ptxas"
        /*0030*/ 	.string	"Cuda compilation tools, release 13.0, V13.0.88"
        /*0030*/ 	.string	"Build cuda_13.0.r13.0/compiler.36424714_0"
        /*0030*/ 	.string	"-arch sm_100 -m 64 "



//--------------------- .note.nv.cuinfo           --------------------------
	.section	.note.nv.cuinfo,"",@"SHT_NOTE"
	.sectionflags	@"SHF_NOTE_NV_CUINFO"
        /*0018*/ 	.short	0x0002
        /*001a*/ 	.short	0x0064
        /*001c*/ 	.short	0x0082
	.zero		2


//--------------------- .nv.info                  --------------------------
	.section	.nv.info,"",@"SHT_CUDA_INFO"
	.align	4


	//----- nvinfo : EIATTR_REGCOUNT
	.align		4
        /*0000*/ 	.byte	0x04, 0x2f
        /*0002*/ 	.short	(.L_1 - .L_0)
	.align		4
.L_0:
        /*0004*/ 	.word	index@(convert)
        /*0008*/ 	.word	0x00000014


	//----- nvinfo : EIATTR_FRAME_SIZE
	.align		4
.L_1:
        /*000c*/ 	.byte	0x04, 0x11
        /*000e*/ 	.short	(.L_3 - .L_2)
	.align		4
.L_2:
        /*0010*/ 	.word	index@(convert)
        /*0014*/ 	.word	0x00000000


	//----- nvinfo : EIATTR_MIN_STACK_SIZE
	.align		4
.L_3:
        /*0018*/ 	.byte	0x04, 0x12
        /*001a*/ 	.short	(.L_5 - .L_4)
	.align		4
.L_4:
        /*001c*/ 	.word	index@(convert)
        /*0020*/ 	.word	0x00000000
.L_5:


//--------------------- .nv.compat                --------------------------
	.section	.nv.compat,"",@"SHT_CUDA_COMPAT_INFO"
	.align	4
        /*0000*/ 	.byte	0x02, 0x09, 0x00, 0x00, 0x02, 0x02, 0x01, 0x00, 0x02, 0x05, 0x05, 0x00, 0x03, 0x07, 0x01, 0x01
        /*0010*/ 	.byte	0x02, 0x03, 0x00, 0x00, 0x02, 0x06, 0x01, 0x00, 0x04, 0x0b, 0x08, 0x00, 0x09, 0x00, 0x00, 0x00
        /*0020*/ 	.byte	0x00, 0x00, 0x00, 0x00


//--------------------- .nv.info.convert          --------------------------
	.section	.nv.info.convert,"",@"SHT_CUDA_INFO"
	.sectionflags	@""
	.align	4


	//----- nvinfo : EIATTR_CUDA_API_VERSION
	.align		4
        /*0000*/ 	.byte	0x04, 0x37
        /*0002*/ 	.short	(.L_7 - .L_6)
.L_6:
        /*0004*/ 	.word	0x00000082


	//----- nvinfo : EIATTR_KPARAM_INFO
	.align		4
.L_7:
        /*0008*/ 	.byte	0x04, 0x17
        /*000a*/ 	.short	(.L_9 - .L_8)
.L_8:
        /*000c*/ 	.word	0x00000000
        /*0010*/ 	.short	0x0004
        /*0012*/ 	.short	0x0018
        /*0014*/ 	.byte	0x00, 0xf5, 0x21, 0x00


	//----- nvinfo : EIATTR_KPARAM_INFO
	.align		4
.L_9:
        /*0018*/ 	.byte	0x04, 0x17
        /*001a*/ 	.short	(.L_11 - .L_10)
.L_10:
        /*001c*/ 	.word	0x00000000
        /*0020*/ 	.short	0x0003
        /*0022*/ 	.short	0x0010
        /*0024*/ 	.byte	0x00, 0xf0, 0x11, 0x00


	//----- nvinfo : EIATTR_KPARAM_INFO
	.align		4
.L_11:
        /*0028*/ 	.byte	0x04, 0x17
        /*002a*/ 	.short	(.L_13 - .L_12)
.L_12:
        /*002c*/ 	.word	0x00000000
        /*0030*/ 	.short	0x0002
        /*0032*/ 	.short	0x000c
        /*0034*/ 	.byte	0x00, 0xf0, 0x11, 0x00


	//----- nvinfo : EIATTR_KPARAM_INFO
	.align		4
.L_13:
        /*0038*/ 	.byte	0x04, 0x17
        /*003a*/ 	.short	(.L_15 - .L_14)
.L_14:
        /*003c*/ 	.word	0x00000000
        /*0040*/ 	.short	0x0001
        /*0042*/ 	.short	0x0008
        /*0044*/ 	.byte	0x00, 0xf0, 0x11, 0x00


	//----- nvinfo : EIATTR_KPARAM_INFO
	.align		4
.L_15:
        /*0048*/ 	.byte	0x04, 0x17
        /*004a*/ 	.short	(.L_17 - .L_16)
.L_16:
        /*004c*/ 	.word	0x00000000
        /*0050*/ 	.short	0x0000
        /*0052*/ 	.short	0x0000
        /*0054*/ 	.byte	0x00, 0xf5, 0x21, 0x00


	//----- nvinfo : EIATTR_SPARSE_MMA_MASK
	.align		4
.L_17:
        /*0058*/ 	.byte	0x03, 0x50
        /*005a*/ 	.short	0x0000


	//----- nvinfo : EIATTR_MAXREG_COUNT
	.align		4
        /*005c*/ 	.byte	0x03, 0x1b
        /*005e*/ 	.short	0x00ff


	//----- nvinfo : EIATTR_MERCURY_ISA_VERSION
	.align		4
        /*0060*/ 	.byte	0x03, 0x5f
        /*0062*/ 	.short	0x0101


	//----- nvinfo : EIATTR_VRC_CTA_INIT_COUNT
	.align		4
        /*0064*/ 	.byte	0x02, 0x4a
	.zero		1
	.zero		1


	//----- nvinfo : EIATTR_EXIT_INSTR_OFFSETS
	.align		4
        /*0068*/ 	.byte	0x04, 0x1c
        /*006a*/ 	.short	(.L_19 - .L_18)


	//   ....[0]....
.L_18:
        /*006c*/ 	.word	0x000000e0


	//   ....[1]....
        /*0070*/ 	.word	0x00000110


	//   ....[2]....
        /*0074*/ 	.word	0x000002a0


	//----- nvinfo : EIATTR_CBANK_PARAM_SIZE
	.align		4
.L_19:
        /*0078*/ 	.byte	0x03, 0x19
        /*007a*/ 	.short	0x0020


	//----- nvinfo : EIATTR_PARAM_CBANK
	.align		4
        /*007c*/ 	.byte	0x04, 0x0a
        /*007e*/ 	.short	(.L_21 - .L_20)
	.align		4
.L_20:
        /*0080*/ 	.word	index@(.nv.constant0.convert)
        /*0084*/ 	.short	0x0380
        /*0086*/ 	.short	0x0020


	//----- nvinfo : EIATTR_SW_WAR
	.align		4
.L_21:
        /*0088*/ 	.byte	0x04, 0x36
        /*008a*/ 	.short	(.L_23 - .L_22)
.L_22:
        /*008c*/ 	.word	0x00000008
.L_23:


//--------------------- .nv.callgraph             --------------------------
	.section	.nv.callgraph,"",@"SHT_CUDA_CALLGRAPH"
	.align	4
	.sectionentsize	8
	.align		4
        /*0000*/ 	.word	0x00000000
	.align		4
        /*0004*/ 	.word	0xffffffff
	.align		4
        /*0008*/ 	.word	0x00000000
	.align		4
        /*000c*/ 	.word	0xfffffffe
	.align		4
        /*0010*/ 	.word	0x00000000
	.align		4
        /*0014*/ 	.word	0xfffffffd
	.align		4
        /*0018*/ 	.word	0x00000000
	.align		4
        /*001c*/ 	.word	0xfffffffc


//--------------------- .text.convert             --------------------------
	.section	.text.convert,"ax",@progbits
	.align	128
        .global         convert
        .type           convert,@function
        .size           convert,(.L_x_1 - convert)
        .other          convert,@"STO_CUDA_ENTRY STV_DEFAULT"
convert:
.text.convert:
[----:B------:R-:W-:Y:S01]  /*0000*/  LDC R1, c[0x0][0x37c] ;  /* 0x0000df00ff017b82 */ /* 0x000fe20000000800 */
[----:B------:R-:W0:Y:S07]  /*0010*/  S2R R5, SR_TID.Y ;  /* 0x0000000000057919 */ /* 0x000e2e0000002200 */
[----:B------:R-:W0:Y:S01]  /*0020*/  S2UR UR4, SR_CTAID.Y ;  /* 0x00000000000479c3 */ /* 0x000e220000002600 */
[----:B------:R-:W1:Y:S07]  /*0030*/  S2R R7, SR_TID.X ;  /* 0x0000000000077919 */ /* 0x000e6e0000002100 */
[----:B------:R-:W0:Y:S08]  /*0040*/  LDC R0, c[0x0][0x364] ;  /* 0x0000d900ff007b82 */ /* 0x000e300000000800 */
[----:B------:R-:W1:Y:S08]  /*0050*/  S2UR UR5, SR_CTAID.X ;  /* 0x00000000000579c3 */ /* 0x000e700000002500 */
[----:B------:R-:W1:Y:S08]  /*0060*/  LDC R4, c[0x0][0x360] ;  /* 0x0000d800ff047b82 */ /* 0x000e700000000800 */
[----:B------:R-:W2:Y:S01]  /*0070*/  LDC.64 R2, c[0x0][0x388] ;  /* 0x0000e200ff027b82 */ /* 0x000ea20000000a00 */
[----:B0-----:R-:W-:-:S04]  /*0080*/  IMAD R0, R0, UR4, R5 ;  /* 0x0000000400007c24 */ /* 0x001fc8000f8e0205 */
[----:B------:R-:W-:Y:S02]  /*0090*/  IMAD.SHL.U32 R0, R0, 0x2, RZ ;  /* 0x0000000200007824 */ /* 0x000fe400078e00ff */
[----:B-1----:R-:W-:-:S03]  /*00a0*/  IMAD R4, R4, UR5, R7 ;  /* 0x0000000504047c24 */ /* 0x002fc6000f8e0207 */
[----:B--2---:R-:W-:Y:S01]  /*00b0*/  ISETP.GE.AND P0, PT, R0, R3, PT ;  /* 0x000000030000720c */ /* 0x004fe20003f06270 */
[----:B------:R-:W-:-:S05]  /*00c0*/  IMAD.SHL.U32 R3, R4, 0x2, RZ ;  /* 0x0000000204037824 */ /* 0x000fca00078e00ff */
[----:B------:R-:W-:-:S13]  /*00d0*/  ISETP.GE.OR P0, PT, R3, R2, P0 ;  /* 0x000000020300720c */ /* 0x000fda0000706670 */
[----:B------:R-:W-:Y:S05]  /*00e0*/  @P0 EXIT ;  /* 0x000000000000094d */ /* 0x000fea0003800000 */
[----:B------:R-:W0:Y:S02]  /*00f0*/  LDCU UR4, c[0x0][0x390] ;  /* 0x00007200ff0477ac */ /* 0x000e240008000800 */
[----:B0-----:R-:W-:-:S13]  /*0100*/  ISETP.NE.AND P0, PT, RZ, UR4, PT ;  /* 0x00000004ff007c0c */ /* 0x001fda000bf05270 */
[----:B------:R-:W-:Y:S05]  /*0110*/  @P0 EXIT ;  /* 0x000000000000094d */ /* 0x000fea0003800000 */
[----:B------:R-:W0:Y:S01]  /*0120*/  LDCU.64 UR6, c[0x0][0x380] ;  /* 0x00007000ff0677ac */ /* 0x000e220008000a00 */
[----:B------:R-:W-:Y:S01]  /*0130*/  IMAD R0, R0, R2, RZ ;  /* 0x0000000200007224 */ /* 0x000fe200078e02ff */
[----:B------:R-:W1:Y:S03]  /*0140*/  LDCU.64 UR4, c[0x0][0x358] ;  /* 0x00006b00ff0477ac */ /* 0x000e660008000a00 */
[----:B------:R-:W-:-:S04]  /*0150*/  IMAD R4, R4, 0x2, R0 ;  /* 0x0000000204047824 */ /* 0x000fc800078e0200 */
[----:B------:R-:W-:-:S05]  /*0160*/  IMAD R4, R4, 0x3, RZ ;  /* 0x0000000304047824 */ /* 0x000fca00078e02ff */
[----:B0-----:R-:W-:-:S04]  /*0170*/  IADD3 R8, P0, PT, R4, UR6, RZ ;  /* 0x0000000604087c10 */ /* 0x001fc8000ff1e0ff */
[----:B------:R-:W-:Y:S01]  /*0180*/  LEA.HI.X.SX32 R9, R4, UR7, 0x1, P0 ;  /* 0x0000000704097c11 */ /* 0x000fe200080f0eff */
[----:B------:R-:W0:Y:S04]  /*0190*/  LDCU.64 UR6, c[0x0][0x398] ;  /* 0x00007300ff0677ac */ /* 0x000e280008000a00 */
[----:B-1----:R-:W2:Y:S01]  /*01a0*/  LDG.E.U8 R13, desc[UR4][R8.64] ;  /* 0x00000004080d7981 */ /* 0x002ea2000c1e1100 */
[----:B------:R-:W-:-:S05]  /*01b0*/  IMAD.IADD R0, R3, 0x1, R0 ;  /* 0x0000000103007824 */ /* 0x000fca00078e0200 */
[----:B0-----:R-:W-:-:S04]  /*01c0*/  IADD3 R10, P0, PT, R0, UR6, RZ ;  /* 0x00000006000a7c10 */ /* 0x001fc8000ff1e0ff */
[----:B------:R-:W-:-:S05]  /*01d0*/  LEA.HI.X.SX32 R11, R0, UR7, 0x1, P0 ;  /* 0x00000007000b7c11 */ /* 0x000fca00080f0eff */
[----:B--2---:R-:W-:Y:S04]  /*01e0*/  STG.E.U8 desc[UR4][R10.64], R13 ;  /* 0x0000000d0a007986 */ /* 0x004fe8000c101104 */
[----:B------:R-:W2:Y:S01]  /*01f0*/  LDG.E.U8 R3, desc[UR4][R8.64+0x4] ;  /* 0x0000040408037981 */ /* 0x000ea2000c1e1100 */
[----:B------:R-:W-:-:S05]  /*0200*/  IMAD R5, R2, 0x3, RZ ;  /* 0x0000000302057824 */ /* 0x000fca00078e02ff */
[----:B------:R-:W-:-:S04]  /*0210*/  IADD3 R4, P0, PT, R5, R8, RZ ;  /* 0x0000000805047210 */ /* 0x000fc80007f1e0ff */
[----:B------:R-:W-:Y:S01]  /*0220*/  LEA.HI.X.SX32 R5, R5, R9, 0x1, P0 ;  /* 0x0000000905057211 */ /* 0x000fe200000f0eff */
[----:B--2---:R-:W-:Y:S04]  /*0230*/  STG.E.U8 desc[UR4][R10.64+0x1], R3 ;  /* 0x000001030a007986 */ /* 0x004fe8000c101104 */
[----:B------:R-:W2:Y:S01]  /*0240*/  LDG.E.U8 R15, desc[UR4][R4.64+0x1] ;  /* 0x00000104040f7981 */ /* 0x000ea2000c1e1100 */
[----:B------:R-:W-:-:S04]  /*0250*/  IADD3 R6, P0, PT, R10, R2, RZ ;  /* 0x000000020a067210 */ /* 0x000fc80007f1e0ff */
[----:B------:R-:W-:-:S05]  /*0260*/  LEA.HI.X.SX32 R7, R2, R11, 0x1, P0 ;  /* 0x0000000b02077211 */ /* 0x000fca00000f0eff */
[----:B--2---:R-:W-:Y:S04]  /*0270*/  STG.E.U8 desc[UR4][R6.64], R15 ;  /* 0x0000000f06007986 */ /* 0x004fe8000c101104 */
[----:B------:R-:W2:Y:S04]  /*0280*/  LDG.E.U8 R17, desc[UR4][R4.64+0x5] ;  /* 0x0000050404117981 */ /* 0x000ea8000c1e1100 */
[----:B--2---:R-:W-:Y:S01]  /*0290*/  STG.E.U8 desc[UR4][R6.64+0x1], R17 ;  /* 0x0000011106007986 */ /* 0x004fe2000c101104 */
[----:B------:R-:W-:Y:S05]  /*02a0*/  EXIT ;  /* 0x000000000000794d */ /* 0x000fea0003800000 */
.L_x_0:
[----:B------:R-:W-:-:S00]  /*02b0*/  BRA `(.L_x_0) ;  /* 0xfffffffc00fc7947 */ /* 0x000fc0000383ffff */
[----:B------:R-:W-:-:S00]  /*02c0*/  NOP ;  /* 0x0000000000007918 */ /* 0x000fc00000000000 */
        /* <DEDUP_REMOVED lines=11> */
.L_x_1:


//--------------------- .nv.shared.reserved.0     --------------------------
	.section	.nv.shared.reserved.0,"aw",@nobits
	.weak		__nv_reservedSMEM_offset_0_alias
	.size		__nv_reservedSMEM_offset_0_alias, 0, 64
	.other		__nv_reservedSMEM_offset_0_alias,@"STO_CUDA_RESERVED_SHARED STV_DEFAULT"
__nv_reservedSMEM_offset_0_alias:
	.zero		0
	.zero		64


//--------------------- .nv.constant0.convert     --------------------------
	.section	.nv.constant0.convert,"a",@progbits
	.sectionflags	@""
	.align	4
.nv.constant0.convert:
	.zero		928


//--------------------- SYMBOLS --------------------------

	.type		.nv.reservedSmem.offset0,@object
	.size		.nv.reservedSmem.offset0,0x4
